	.headerflags	@"EF_CUDA_TEXMODE_UNIFIED EF_CUDA_64BIT_ADDRESS EF_CUDA_ACCELERATORS EF_CUDA_SM90 EF_CUDA_VIRTUAL_SM(EF_CUDA_SM90)"
	.elftype	@"ET_EXEC"


//--------------------- .nv.info                  --------------------------
	.section	.nv.info,"",@"SHT_CUDA_INFO"
	.align	4


	//----- nvinfo : EIATTR_REGCOUNT
	.align		4
        /*0000*/ 	.byte	0x04, 0x2f
        /*0002*/ 	.short	(.L_1 - .L_0)
	.align		4
.L_0:
        /*0004*/ 	.word	index@(triton_poi_fused_cat_16)
        /*0008*/ 	.word	0x00000016


	//----- nvinfo : EIATTR_MIN_STACK_SIZE
	.align		4
.L_1:
        /*000c*/ 	.byte	0x04, 0x12
        /*000e*/ 	.short	(.L_3 - .L_2)
	.align		4
.L_2:
        /*0010*/ 	.word	index@(triton_poi_fused_cat_16)
        /*0014*/ 	.word	0x00000000


	//----- nvinfo : EIATTR_FRAME_SIZE
	.align		4
.L_3:
        /*0018*/ 	.byte	0x04, 0x11
        /*001a*/ 	.short	(.L_5 - .L_4)
	.align		4
.L_4:
        /*001c*/ 	.word	index@(triton_poi_fused_cat_16)
        /*0020*/ 	.word	0x00000000


	//----- nvinfo : EIATTR_MIN_STACK_SIZE
	.align		4
.L_5:
        /*0024*/ 	.byte	0x04, 0x12
        /*0026*/ 	.short	(.L_7 - .L_6)
	.align		4
.L_6:
        /*0028*/ 	.word	index@(triton_poi_fused_cat_16)
        /*002c*/ 	.word	0x00000000
.L_7:


//--------------------- .nv.info.triton_poi_fused_cat_16 --------------------------
	.section	.nv.info.triton_poi_fused_cat_16,"",@"SHT_CUDA_INFO"
	.sectionflags	@""
	.align	4


	//----- nvinfo : EIATTR_CUDA_API_VERSION
	.align		4
        /*0000*/ 	.byte	0x04, 0x37
        /*0002*/ 	.short	(.L_9 - .L_8)
.L_8:
        /*0004*/ 	.word	0x0000007c


	//----- nvinfo : EIATTR_KPARAM_INFO
	.align		4
.L_9:
        /*0008*/ 	.byte	0x04, 0x17
        /*000a*/ 	.short	(.L_11 - .L_10)
.L_10:
        /*000c*/ 	.word	0x00000000
        /*0010*/ 	.short	0x0007
        /*0012*/ 	.short	0x0038
        /*0014*/ 	.byte	0x00, 0xf0, 0x11, 0x00


	//----- nvinfo : EIATTR_KPARAM_INFO
	.align		4
.L_11:
        /*0018*/ 	.byte	0x04, 0x17
        /*001a*/ 	.short	(.L_13 - .L_12)
.L_12:
        /*001c*/ 	.word	0x00000000
        /*0020*/ 	.short	0x0006
        /*0022*/ 	.short	0x0030
        /*0024*/ 	.byte	0x00, 0xf4, 0x21, 0x00


	//----- nvinfo : EIATTR_KPARAM_INFO
	.align		4
.L_13:
        /*0028*/ 	.byte	0x04, 0x17
        /*002a*/ 	.short	(.L_15 - .L_14)
.L_14:
        /*002c*/ 	.word	0x00000000
        /*0030*/ 	.short	0x0005
        /*0032*/ 	.short	0x0028
        /*0034*/ 	.byte	0x00, 0xf4, 0x21, 0x00


	//----- nvinfo : EIATTR_KPARAM_INFO
	.align		4
.L_15:
        /*0038*/ 	.byte	0x04, 0x17
        /*003a*/ 	.short	(.L_17 - .L_16)
.L_16:
        /*003c*/ 	.word	0x00000000
        /*0040*/ 	.short	0x0004
        /*0042*/ 	.short	0x0020
        /*0044*/ 	.byte	0x00, 0xf4, 0x21, 0x00


	//----- nvinfo : EIATTR_KPARAM_INFO
	.align		4
.L_17:
        /*0048*/ 	.byte	0x04, 0x17
        /*004a*/ 	.short	(.L_19 - .L_18)
.L_18:
        /*004c*/ 	.word	0x00000000
        /*0050*/ 	.short	0x0003
        /*0052*/ 	.short	0x0018
        /*0054*/ 	.byte	0x00, 0xf4, 0x21, 0x00


	//----- nvinfo : EIATTR_KPARAM_INFO
	.align		4
.L_19:
        /*0058*/ 	.byte	0x04, 0x17
        /*005a*/ 	.short	(.L_21 - .L_20)
.L_20:
        /*005c*/ 	.word	0x00000000
        /*0060*/ 	.short	0x0002
        /*0062*/ 	.short	0x0010
        /*0064*/ 	.byte	0x00, 0xf4, 0x21, 0x00


	//----- nvinfo : EIATTR_KPARAM_INFO
	.align		4
.L_21:
        /*0068*/ 	.byte	0x04, 0x17
        /*006a*/ 	.short	(.L_23 - .L_22)
.L_22:
        /*006c*/ 	.word	0x00000000
        /*0070*/ 	.short	0x0001
        /*0072*/ 	.short	0x0008
        /*0074*/ 	.byte	0x00, 0xf4, 0x21, 0x00


	//----- nvinfo : EIATTR_KPARAM_INFO
	.align		4
.L_23:
        /*0078*/ 	.byte	0x04, 0x17
        /*007a*/ 	.short	(.L_25 - .L_24)
.L_24:
        /*007c*/ 	.word	0x00000000
        /*0080*/ 	.short	0x0000
        /*0082*/ 	.short	0x0000
        /*0084*/ 	.byte	0x00, 0xf4, 0x21, 0x00


	//----- nvinfo : EIATTR_SPARSE_MMA_MASK
	.align		4
.L_25:
        /*0088*/ 	.byte	0x03, 0x50
        /*008a*/ 	.short	0x0000


	//----- nvinfo : EIATTR_MAXREG_COUNT
	.align		4
        /*008c*/ 	.byte	0x03, 0x1b
        /*008e*/ 	.short	0x00ff


	//----- nvinfo : EIATTR_EXIT_INSTR_OFFSETS
	.align		4
        /*0090*/ 	.byte	0x04, 0x1c
        /*0092*/ 	.short	(.L_27 - .L_26)


	//   ....[0]....
.L_26:
        /*0094*/ 	.word	0x00000590


	//   ....[1]....
        /*0098*/ 	.word	0x000005b0


	//----- nvinfo : EIATTR_REQNTID
	.align		4
.L_27:
        /*009c*/ 	.byte	0x04, 0x10
        /*009e*/ 	.short	(.L_29 - .L_28)
.L_28:
        /*00a0*/ 	.word	0x00000080
        /*00a4*/ 	.word	0x00000001
        /*00a8*/ 	.word	0x00000001


	//----- nvinfo : EIATTR_CBANK_PARAM_SIZE
	.align		4
.L_29:
        /*00ac*/ 	.byte	0x03, 0x19
        /*00ae*/ 	.short	0x003c


	//----- nvinfo : EIATTR_PARAM_CBANK
	.align		4
        /*00b0*/ 	.byte	0x04, 0x0a
        /*00b2*/ 	.short	(.L_31 - .L_30)
	.align		4
.L_30:
        /*00b4*/ 	.word	index@(.nv.constant0.triton_poi_fused_cat_16)
        /*00b8*/ 	.short	0x0210
        /*00ba*/ 	.short	0x003c


	//----- nvinfo : EIATTR_SW_WAR
	.align		4
.L_31:
        /*00bc*/ 	.byte	0x04, 0x36
        /*00be*/ 	.short	(.L_33 - .L_32)
.L_32:
        /*00c0*/ 	.word	0x00000008
.L_33:


//--------------------- .nv.callgraph             --------------------------
	.section	.nv.callgraph,"",@"SHT_CUDA_CALLGRAPH"
	.align	4
	.sectionentsize	8
	.align		4
        /*0000*/ 	.word	0x00000000
	.align		4
        /*0004*/ 	.word	0xffffffff
	.align		4
        /*0008*/ 	.word	0x00000000
	.align		4
        /*000c*/ 	.word	0xfffffffe
	.align		4
        /*0010*/ 	.word	0x00000000
	.align		4
        /*0014*/ 	.word	0xfffffffd
	.align		4
        /*0018*/ 	.word	0x00000000
	.align		4
        /*001c*/ 	.word	0xfffffffc


//--------------------- .text.triton_poi_fused_cat_16 --------------------------
	.section	.text.triton_poi_fused_cat_16,"ax",@progbits
	.align	128
        .global         triton_poi_fused_cat_16
        .type           triton_poi_fused_cat_16,@function
        .size           triton_poi_fused_cat_16,(.L_x_1 - triton_poi_fused_cat_16)
        .other          triton_poi_fused_cat_16,@"STO_CUDA_ENTRY STV_DEFAULT"
triton_poi_fused_cat_16:
.text.triton_poi_fused_cat_16:
[----:B------:R-:W0:Y:S02]  /*0000*/  LDC R1, c[0x0][0x28] ;  /* 0x00000a00ff017b82 */ /* 0x000e240000000800 */
[----:B------:R-:W1:Y:S01]  /*0010*/  S2R R0, SR_TID.X ;  /* 0x0000000000007919 */ /* 0x000e620000002100 */
[----:B------:R-:W2:Y:S01]  /*0020*/  LDC.64 R10, c[0x0][0x210] ;  /* 0x00008400ff0a7b82 */ /* 0x000ea20000000a00 */
[----:B------:R-:W-:Y:S01]  /*0030*/  ULDC.64 UR4, c[0x0][0x220] ;  /* 0x0000880000047ab9 */ /* 0x000fe20000000a00 */
[----:B------:R-:W-:Y:S01]  /*0040*/  ULDC.64 UR6, c[0x0][0x230] ;  /* 0x00008c0000067ab9 */ /* 0x000fe20000000a00 */
[----:B------:R-:W3:Y:S01]  /*0050*/  S2R R3, SR_CTAID.X ;  /* 0x0000000000037919 */ /* 0x000ee20000002500 */
[----:B-1----:R-:W-:-:S05]  /*0060*/  LOP3.LUT R0, R0, 0x7f, RZ, 0xc0, !PT ;  /* 0x0000007f00007812 */ /* 0x002fca00078ec0ff */
[----:B---3--:R-:W-:-:S04]  /*0070*/  IMAD R0, R3, 0x80, R0 ;  /* 0x0000008003007824 */ /* 0x008fc800078e0200 */
[----:B------:R-:W-:-:S05]  /*0080*/  IMAD.HI R6, R0, 0x2fa0be83, RZ ;  /* 0x2fa0be8300067827 */ /* 0x000fca00078e02ff */
[----:B------:R-:W-:-:S04]  /*0090*/  SHF.R.U32.HI R3, RZ, 0x1f, R6 ;  /* 0x0000001fff037819 */ /* 0x000fc80000011606 */
[----:B------:R-:W-:-:S05]  /*00a0*/  LEA.HI.SX32 R6, R6, R3, 0x1a ;  /* 0x0000000306067211 */ /* 0x000fca00078fd2ff */
[C---:B------:R-:W-:Y:S02]  /*00b0*/  IMAD R7, R6.reuse, -0x158, R0 ;  /* 0xfffffea806077824 */ /* 0x040fe400078e0200 */
[----:B------:R-:W-:-:S03]  /*00c0*/  IMAD.SHL.U32 R8, R6, 0x4, RZ ;  /* 0x0000000406087824 */ /* 0x000fc600078e00ff */
[C---:B------:R-:W-:Y:S02]  /*00d0*/  PRMT R2, R7.reuse, 0x9910, RZ ;  /* 0x0000991007027816 */ /* 0x040fe400000000ff */
[----:B------:R-:W-:Y:S02]  /*00e0*/  IADD3 R14, P0, R7, R8, RZ ;  /* 0x00000008070e7210 */ /* 0x000fe40007f1e0ff */
[C---:B------:R-:W-:Y:S01]  /*00f0*/  LOP3.LUT R9, R7.reuse, 0xfffffffc, RZ, 0xc0, !PT ;  /* 0xfffffffc07097812 */ /* 0x040fe200078ec0ff */
[----:B------:R-:W-:Y:S01]  /*0100*/  IMAD R2, R2, -0x3cf3, RZ ;  /* 0xffffc30d02027824 */ /* 0x000fe200078e02ff */
[----:B------:R-:W-:Y:S01]  /*0110*/  ISETP.GT.AND P2, PT, R7, 0x153, PT ;  /* 0x000001530700780c */ /* 0x000fe20003f44270 */
[----:B------:R-:W-:-:S03]  /*0120*/  IMAD.SHL.U32 R16, R14, 0x4, RZ ;  /* 0x000000040e107824 */ /* 0x000fc600078e00ff */
[----:B------:R-:W-:-:S04]  /*0130*/  LEA.HI.SX32 R2, R2, R7, 0x10 ;  /* 0x0000000702027211 */ /* 0x000fc800078f82ff */
[C---:B------:R-:W-:Y:S02]  /*0140*/  LOP3.LUT R3, R2.reuse, 0xffff, RZ, 0xc0, !PT ;  /* 0x0000ffff02037812 */ /* 0x040fe400078ec0ff */
[----:B------:R-:W-:Y:S02]  /*0150*/  PRMT R4, R2, 0x9910, RZ ;  /* 0x0000991002047816 */ /* 0x000fe400000000ff */
[----:B------:R-:W-:-:S03]  /*0160*/  SHF.R.U32.HI R2, RZ, 0xf, R3 ;  /* 0x0000000fff027819 */ /* 0x000fc60000011603 */
[----:B------:R-:W-:-:S05]  /*0170*/  IMAD.MOV.U32 R3, RZ, RZ, R4 ;  /* 0x000000ffff037224 */ /* 0x000fca00078e0004 */
[----:B------:R-:W-:-:S04]  /*0180*/  LEA.HI.SX32 R2, R3, R2, 0x1a ;  /* 0x0000000203027211 */ /* 0x000fc800078fd2ff */
[C---:B------:R-:W-:Y:S02]  /*0190*/  PRMT R3, R2.reuse, 0x8880, RZ ;  /* 0x0000888002037816 */ /* 0x040fe400000000ff */
[----:B------:R-:W-:Y:S02]  /*01a0*/  PRMT R5, R2, 0x9910, RZ ;  /* 0x0000991002057816 */ /* 0x000fe400000000ff */
[----:B------:R-:W-:-:S04]  /*01b0*/  PRMT R3, R3, 0x7710, RZ ;  /* 0x0000771003037816 */ /* 0x000fc800000000ff */
[----:B------:R-:W-:-:S04]  /*01c0*/  SHF.R.U32.HI R3, RZ, 0xd, R3 ;  /* 0x0000000dff037819 */ /* 0x000fc80000011603 */
[----:B------:R-:W-:-:S05]  /*01d0*/  LOP3.LUT R3, R3, 0x3, RZ, 0xc0, !PT ;  /* 0x0000000303037812 */ /* 0x000fca00078ec0ff */
[----:B------:R-:W-:-:S05]  /*01e0*/  IMAD.IADD R3, R2, 0x1, R3 ;  /* 0x0000000102037824 */ /* 0x000fca00078e0203 */
[----:B------:R-:W-:Y:S01]  /*01f0*/  LOP3.LUT R4, R3, 0xfc, RZ, 0xc0, !PT ;  /* 0x000000fc03047812 */ /* 0x000fe200078ec0ff */
[----:B------:R-:W-:Y:S01]  /*0200*/  IMAD R3, R5, 0x54, RZ ;  /* 0x0000005405037824 */ /* 0x000fe200078e02ff */
[----:B------:R-:W-:-:S03]  /*0210*/  SHF.R.S32.HI R5, RZ, 0x1f, R7 ;  /* 0x0000001fff057819 */ /* 0x000fc60000011407 */
[----:B------:R-:W-:Y:S01]  /*0220*/  IMAD.MOV R4, RZ, RZ, -R4 ;  /* 0x000000ffff047224 */ /* 0x000fe200078e0a04 */
[----:B------:R-:W-:Y:S01]  /*0230*/  LEA.HI.X.SX32 R15, R8, R5, 0x1, P0 ;  /* 0x00000005080f7211 */ /* 0x000fe200000f0eff */
[----:B------:R-:W-:Y:S01]  /*0240*/  IMAD.MOV R3, RZ, RZ, -R3 ;  /* 0x000000ffff037224 */ /* 0x000fe200078e0a03 */
[----:B------:R-:W-:Y:S02]  /*0250*/  ISETP.NE.AND P0, PT, R9, 0x150, PT ;  /* 0x000001500900780c */ /* 0x000fe40003f05270 */
[----:B------:R-:W-:Y:S01]  /*0260*/  PRMT R13, R4, 0x7710, RZ ;  /* 0x00007710040d7816 */ /* 0x000fe200000000ff */
[----:B------:R-:W1:Y:S01]  /*0270*/  LDC.64 R8, c[0x0][0x228] ;  /* 0x00008a00ff087b82 */ /* 0x000e620000000a00 */
[----:B------:R-:W-:Y:S02]  /*0280*/  PRMT R12, R3, 0x7710, RZ ;  /* 0x00007710030c7816 */ /* 0x000fe400000000ff */
[----:B------:R-:W-:Y:S01]  /*0290*/  ISETP.LT.AND P3, PT, R0, 0x560, !P0 ;  /* 0x000005600000780c */ /* 0x000fe20004761270 */
[----:B------:R-:W-:-:S02]  /*02a0*/  IMAD.IADD R13, R2, 0x1, R13 ;  /* 0x00000001020d7824 */ /* 0x000fc400078e020d */
[----:B------:R-:W-:Y:S02]  /*02b0*/  IMAD.IADD R12, R7, 0x1, R12 ;  /* 0x00000001070c7824 */ /* 0x000fe400078e020c */
[----:B------:R-:W3:Y:S03]  /*02c0*/  LDC.64 R4, c[0x0][0x238] ;  /* 0x00008e00ff047b82 */ /* 0x000ee60000000a00 */
[----:B------:R-:W-:Y:S02]  /*02d0*/  PRMT R17, R12, 0x9910, RZ ;  /* 0x000099100c117816 */ /* 0x000fe400000000ff */
[----:B------:R-:W-:-:S03]  /*02e0*/  LOP3.LUT R12, R13, 0xffff, RZ, 0xc0, !PT ;  /* 0x0000ffff0d0c7812 */ /* 0x000fc600078ec0ff */
[----:B------:R-:W4:Y:S01]  /*02f0*/  LDC.64 R2, c[0x0][0x218] ;  /* 0x00008600ff027b82 */ /* 0x000f220000000a00 */
[----:B------:R-:W-:Y:S01]  /*0300*/  IMAD.MOV.U32 R13, RZ, RZ, R17 ;  /* 0x000000ffff0d7224 */ /* 0x000fe200078e0011 */
[----:B------:R-:W-:Y:S02]  /*0310*/  PRMT R17, R12, 0x8880, RZ ;  /* 0x000088800c117816 */ /* 0x000fe400000000ff */
[----:B------:R-:W-:Y:S01]  /*0320*/  SHF.L.U64.HI R12, R14, 0x2, R15 ;  /* 0x000000020e0c7819 */ /* 0x000fe2000001020f */
[----:B------:R-:W-:Y:S01]  /*0330*/  IMAD R18, R6, 0x54, R13 ;  /* 0x0000005406127824 */ /* 0x000fe200078e020d */
[----:B------:R-:W-:Y:S01]  /*0340*/  IADD3 R14, P1, R16, UR4, RZ ;  /* 0x00000004100e7c10 */ /* 0x000fe2000ff3e0ff */
[----:B------:R-:W-:Y:S01]  /*0350*/  IMAD.MOV.U32 R6, RZ, RZ, RZ ;  /* 0x000000ffff067224 */ /* 0x000fe200078e00ff */
[----:B------:R-:W-:Y:S01]  /*0360*/  ISETP.LT.AND P5, PT, R0, 0x560, P2 ;  /* 0x000005600000780c */ /* 0x000fe200017a1270 */
[----:B------:R-:W-:Y:S01]  /*0370*/  IMAD.U32 R17, R18, 0x4, R17 ;  /* 0x0000000412117824 */ /* 0x000fe200078e0011 */
[----:B------:R-:W-:Y:S01]  /*0380*/  IADD3.X R15, R12, UR5, RZ, P1, !PT ;  /* 0x000000050c0f7c10 */ /* 0x000fe20008ffe4ff */
[----:B------:R-:W-:Y:S01]  /*0390*/  ULDC.64 UR4, c[0x0][0x208] ;  /* 0x0000820000047ab9 */ /* 0x000fe20000000a00 */
[----:B------:R-:W-:Y:S01]  /*03a0*/  ISETP.GE.AND P1, PT, R7, 0x150, PT ;  /* 0x000001500700780c */ /* 0x000fe20003f26270 */
[----:B--2---:R-:W-:-:S02]  /*03b0*/  IMAD.WIDE R10, R17, 0x4, R10 ;  /* 0x00000004110a7825 */ /* 0x004fc400078e020a */
[----:B------:R4:W2:Y:S01]  /*03c0*/  @P3 LDG.E.EL R6, desc[UR4][R14.64+-0x540] ;  /* 0xfffac0040e063981 */ /* 0x0008a2000c2e1900 */
[----:B------:R-:W-:Y:S01]  /*03d0*/  ISETP.LT.AND P4, PT, R0, 0x560, !P1 ;  /* 0x000005600000780c */ /* 0x000fe20004f81270 */
[C---:B---3--:R-:W-:Y:S01]  /*03e0*/  IMAD.WIDE R18, R7.reuse, 0x4, R4 ;  /* 0x0000000407127825 */ /* 0x048fe200078e0204 */
[----:B------:R-:W-:Y:S02]  /*03f0*/  IADD3 R4, P6, R16, UR6, RZ ;  /* 0x0000000610047c10 */ /* 0x000fe4000ffde0ff */
[----:B------:R-:W-:Y:S01]  /*0400*/  CS2R R16, SRZ ;  /* 0x0000000000107805 */ /* 0x000fe2000001ff00 */
[----:B-1----:R-:W-:Y:S01]  /*0410*/  IMAD.WIDE R8, R7, 0x4, R8 ;  /* 0x0000000407087825 */ /* 0x002fe200078e0208 */
[----:B------:R-:W-:-:S03]  /*0420*/  IADD3.X R5, R12, UR7, RZ, P6, !PT ;  /* 0x000000070c057c10 */ /* 0x000fc6000b7fe4ff */
[----:B----4-:R-:W-:Y:S01]  /*0430*/  IMAD.WIDE R14, R13, 0x4, R2 ;  /* 0x000000040d0e7825 */ /* 0x010fe200078e0202 */
[----:B------:R-:W-:Y:S01]  /*0440*/  CS2R R12, SRZ ;  /* 0x00000000000c7805 */ /* 0x000fe2000001ff00 */
[----:B------:R-:W3:Y:S01]  /*0450*/  @P3 LDG.E.EL R17, desc[UR4][R8.64+-0x540] ;  /* 0xfffac00408113981 */ /* 0x000ee2000c2e1900 */
[----:B------:R-:W1:Y:S01]  /*0460*/  LDC.64 R2, c[0x0][0x240] ;  /* 0x00009000ff027b82 */ /* 0x000e620000000a00 */
[----:B------:R-:W-:Y:S02]  /*0470*/  IMAD.MOV.U32 R7, RZ, RZ, RZ ;  /* 0x000000ffff077224 */ /* 0x000fe400078e00ff */
[----:B------:R-:W4:Y:S04]  /*0480*/  @P5 LDG.E.EL R16, desc[UR4][R18.64+-0x550] ;  /* 0xfffab00412105981 */ /* 0x000f28000c2e1900 */
[----:B------:R-:W5:Y:S04]  /*0490*/  @P5 LDG.E.EL R13, desc[UR4][R4.64+-0x550] ;  /* 0xfffab004040d5981 */ /* 0x000f68000c2e1900 */
[----:B------:R-:W5:Y:S04]  /*04a0*/  @P4 LDG.E.EL R12, desc[UR4][R14.64] ;  /* 0x000000040e0c4981 */ /* 0x000f68000c2e1900 */
[----:B------:R-:W5:Y:S01]  /*04b0*/  @P4 LDG.E.EL R7, desc[UR4][R10.64] ;  /* 0x000000040a074981 */ /* 0x000f62000c2e1900 */
[----:B-1----:R-:W-:Y:S01]  /*04c0*/  IMAD.WIDE R2, R0, 0x4, R2 ;  /* 0x0000000400027825 */ /* 0x002fe200078e0202 */
[----:B--2---:R-:W-:-:S02]  /*04d0*/  SEL R6, R6, RZ, P3 ;  /* 0x000000ff06067207 */ /* 0x004fc40001800000 */
[----:B---3--:R-:W-:Y:S02]  /*04e0*/  SEL R17, R17, RZ, P3 ;  /* 0x000000ff11117207 */ /* 0x008fe40001800000 */
[----:B------:R-:W-:Y:S02]  /*04f0*/  ISETP.GE.AND P3, PT, R0, 0x560, PT ;  /* 0x000005600000780c */ /* 0x000fe40003f66270 */
[----:B----4-:R-:W-:Y:S01]  /*0500*/  SEL R16, R16, RZ, P5 ;  /* 0x000000ff10107207 */ /* 0x010fe20002800000 */
[----:B------:R-:W-:Y:S01]  /*0510*/  FADD R17, R6, R17 ;  /* 0x0000001106117221 */ /* 0x000fe20000000000 */
[----:B-----5:R-:W-:Y:S02]  /*0520*/  SEL R13, R13, RZ, P5 ;  /* 0x000000ff0d0d7207 */ /* 0x020fe40002800000 */
[----:B------:R-:W-:-:S03]  /*0530*/  SEL R12, R12, RZ, P4 ;  /* 0x000000ff0c0c7207 */ /* 0x000fc60002000000 */
[----:B------:R-:W-:Y:S01]  /*0540*/  FADD R16, R13, R16 ;  /* 0x000000100d107221 */ /* 0x000fe20000000000 */
[----:B------:R-:W-:-:S04]  /*0550*/  SEL R7, R7, RZ, P4 ;  /* 0x000000ff07077207 */ /* 0x000fc80002000000 */
[----:B------:R-:W-:Y:S01]  /*0560*/  @P0 FSEL R17, R16, RZ, P2 ;  /* 0x000000ff10110208 */ /* 0x000fe20001000000 */
[----:B------:R-:W-:-:S05]  /*0570*/  FADD R12, R7, R12 ;  /* 0x0000000c070c7221 */ /* 0x000fca0000000000 */
[----:B------:R-:W-:Y:S01]  /*0580*/  FSEL R17, R12, R17, !P1 ;  /* 0x000000110c117208 */ /* 0x000fe20004800000 */
[----:B------:R-:W-:Y:S06]  /*0590*/  @P3 EXIT ;  /* 0x000000000000394d */ /* 0x000fec0003800000 */
[----:B------:R-:W-:Y:S01]  /*05a0*/  STG.E desc[UR4][R2.64], R17 ;  /* 0x0000001102007986 */ /* 0x000fe2000c101904 */
[----:B------:R-:W-:Y:S05]  /*05b0*/  EXIT ;  /* 0x000000000000794d */ /* 0x000fea0003800000 */
.L_x_0:
[----:B------:R-:W-:-:S00]  /*05c0*/  BRA `(.L_x_0) ;  /* 0xfffffffc00fc7947 */ /* 0x000fc0000383ffff */
[----:B------:R-:W-:-:S00]  /*05d0*/  NOP ;  /* 0x0000000000007918 */ /* 0x000fc00000000000 */
        /* <DEDUP_REMOVED lines=10> */
.L_x_1:


//--------------------- .nv.constant0.triton_poi_fused_cat_16 --------------------------
	.section	.nv.constant0.triton_poi_fused_cat_16,"a",@progbits
	.sectionflags	@""
	.align	4
.nv.constant0.triton_poi_fused_cat_16:
	.zero		588
